//
// Generated by NVIDIA NVVM Compiler
//
// Compiler Build ID: CL-36424714
// Cuda compilation tools, release 13.0, V13.0.88
// Based on NVVM 20.0.0
//

.version 9.0
.target sm_100
.address_size 64

	// .globl	_Z14hello_from_gpuv
.extern .func  (.param .b32 func_retval0) vprintf
(
	.param .b64 vprintf_param_0,
	.param .b64 vprintf_param_1
)
;
.global .align 1 .b8 $str[57] = {104, 101, 108, 108, 111, 32, 119, 111, 114, 108, 100, 32, 102, 114, 111, 109, 32, 103, 112, 117, 32, 44, 32, 98, 108, 111, 99, 107, 32, 105, 100, 32, 105, 115, 32, 37, 100, 32, 44, 116, 104, 114, 101, 97, 100, 32, 105, 100, 32, 105, 115, 32, 37, 100, 32, 10};

.visible .entry _Z14hello_from_gpuv()
{
	.local .align 8 .b8 	__local_depot0[8];
	.reg .b64 	%SP;
	.reg .b64 	%SPL;
	.reg .b32 	%r<5>;
	.reg .b64 	%rd<5>;

	mov.u64 	%SPL, __local_depot0;
	cvta.local.u64 	%SP, %SPL;
	add.u64 	%rd1, %SP, 0;
	add.u64 	%rd2, %SPL, 0;
	mov.u32 	%r1, %ctaid.x;
	mov.u32 	%r2, %tid.x;
	st.local.v2.u32 	[%rd2], {%r1, %r2};
	mov.u64 	%rd3, $str;
	cvta.global.u64 	%rd4, %rd3;
	{ // callseq 0, 0
	.param .b64 param0;
	st.param.b64 	[param0], %rd4;
	.param .b64 param1;
	st.param.b64 	[param1], %rd1;
	.param .b32 retval0;
	call.uni (retval0), 
	vprintf, 
	(
	param0, 
	param1
	);
	ld.param.b32 	%r3, [retval0];
	} // callseq 0
	ret;

}


// ===== COMPILED SASS (sm_100) =====

	.target	sm_100

	.elftype	@"ET_EXEC"


//--------------------- .note.nv.tkinfo           --------------------------
	.section	.note.nv.tkinfo,"",@"SHT_NOTE"
	.sectionflags	@"SHF_NOTE_NV_TKINFO"
	.tkinfo
        /*0018*/ 	.word	0x00000002
        /*0030*/ 	.string	""
        /*0030*/ 	.string	"ptxas"
        /*0030*/ 	.string	"Cuda compilation tools, release 13.0, V13.0.88"
        /*0030*/ 	.string	"Build cuda_13.0.r13.0/compiler.36424714_0"
        /*0030*/ 	.string	"-arch sm_100 -m 64 "



//--------------------- .note.nv.cuinfo           --------------------------
	.section	.note.nv.cuinfo,"",@"SHT_NOTE"
	.sectionflags	@"SHF_NOTE_NV_CUINFO"
        /*0018*/ 	.short	0x0002
        /*001a*/ 	.short	0x0064
        /*001c*/ 	.short	0x0082
	.zero		2


//--------------------- .nv.info                  --------------------------
	.section	.nv.info,"",@"SHT_CUDA_INFO"
	.align	4


	//----- nvinfo : EIATTR_REGCOUNT
	.align		4
        /*0000*/ 	.byte	0x04, 0x2f
        /*0002*/ 	.short	(.L_2 - .L_1)
	.align		4
.L_1:
        /*0004*/ 	.word	index@(_Z14hello_from_gpuv)
        /*0008*/ 	.word	0x00000018


	//----- nvinfo : EIATTR_FRAME_SIZE
	.align		4
.L_2:
        /*000c*/ 	.byte	0x04, 0x11
        /*000e*/ 	.short	(.L_4 - .L_3)
	.align		4
.L_3:
        /*0010*/ 	.word	index@(_Z14hello_from_gpuv)
        /*0014*/ 	.word	0x00000008


	//----- nvinfo : EIATTR_MIN_STACK_SIZE
	.align		4
.L_4:
        /*0018*/ 	.byte	0x04, 0x12
        /*001a*/ 	.short	(.L_6 - .L_5)
	.align		4
.L_5:
        /*001c*/ 	.word	index@(_Z14hello_from_gpuv)
        /*0020*/ 	.word	0x00000008
.L_6:


//--------------------- .nv.compat                --------------------------
	.section	.nv.compat,"",@"SHT_CUDA_COMPAT_INFO"
	.align	4
        /*0000*/ 	.byte	0x02, 0x09, 0x00, 0x00, 0x02, 0x02, 0x01, 0x00, 0x02, 0x05, 0x05, 0x00, 0x03, 0x07, 0x01, 0x01
        /*0010*/ 	.byte	0x02, 0x03, 0x00, 0x00, 0x02, 0x06, 0x01, 0x00, 0x04, 0x0b, 0x08, 0x00, 0x09, 0x00, 0x00, 0x00
        /*0020*/ 	.byte	0x00, 0x00, 0x00, 0x00


//--------------------- .nv.info._Z14hello_from_gpuv --------------------------
	.section	.nv.info._Z14hello_from_gpuv,"",@"SHT_CUDA_INFO"
	.sectionflags	@""
	.align	4


	//----- nvinfo : EIATTR_CUDA_API_VERSION
	.align		4
        /*0000*/ 	.byte	0x04, 0x37
        /*0002*/ 	.short	(.L_8 - .L_7)
.L_7:
        /*0004*/ 	.word	0x00000082


	//----- nvinfo : EIATTR_SPARSE_MMA_MASK
	.align		4
.L_8:
        /*0008*/ 	.byte	0x03, 0x50
        /*000a*/ 	.short	0x0000


	//----- nvinfo : EIATTR_MAXREG_COUNT
	.align		4
        /*000c*/ 	.byte	0x03, 0x1b
        /*000e*/ 	.short	0x00ff


	//----- nvinfo : EIATTR_EXTERNS
	.align		4
        /*0010*/ 	.byte	0x04, 0x0f
        /*0012*/ 	.short	(.L_10 - .L_9)


	//   ....[0]....
	.align		4
.L_9:
        /*0014*/ 	.word	index@(vprintf)


	//----- nvinfo : EIATTR_MERCURY_ISA_VERSION
	.align		4
.L_10:
        /*0018*/ 	.byte	0x03, 0x5f
        /*001a*/ 	.short	0x0101


	//----- nvinfo : EIATTR_VRC_CTA_INIT_COUNT
	.align		4
        /*001c*/ 	.byte	0x02, 0x4a
	.zero		1
	.zero		1


	//----- nvinfo : EIATTR_SYSCALL_OFFSETS
	.align		4
        /*0020*/ 	.byte	0x04, 0x46
        /*0022*/ 	.short	(.L_12 - .L_11)


	//   ....[0]....
.L_11:
        /*0024*/ 	.word	0x000000f0


	//----- nvinfo : EIATTR_EXIT_INSTR_OFFSETS
	.align		4
.L_12:
        /*0028*/ 	.byte	0x04, 0x1c
        /*002a*/ 	.short	(.L_14 - .L_13)


	//   ....[0]....
.L_13:
        /*002c*/ 	.word	0x00000100


	//----- nvinfo : EIATTR_SW_WAR
	.align		4
.L_14:
        /*0030*/ 	.byte	0x04, 0x36
        /*0032*/ 	.short	(.L_16 - .L_15)
.L_15:
        /*0034*/ 	.word	0x00000008
.L_16:


//--------------------- .nv.callgraph             --------------------------
	.section	.nv.callgraph,"",@"SHT_CUDA_CALLGRAPH"
	.align	4
	.sectionentsize	8
	.align		4
        /*0000*/ 	.word	0x00000000
	.align		4
        /*0004*/ 	.word	0xffffffff
	.align		4
        /*0008*/ 	.word	index@(_Z14hello_from_gpuv)
	.align		4
        /*000c*/ 	.word	index@(vprintf)
	.align		4
        /*0010*/ 	.word	0x00000000
	.align		4
        /*0014*/ 	.word	0xfffffffe
	.align		4
        /*0018*/ 	.word	0x00000000
	.align		4
        /*001c*/ 	.word	0xfffffffd
	.align		4
        /*0020*/ 	.word	0x00000000
	.align		4
        /*0024*/ 	.word	0xfffffffc


//--------------------- .nv.constant4             --------------------------
	.section	.nv.constant4,"a",@progbits
	.align	8
	.align		8
.nv.constant4:
        /*0000*/ 	.dword	vprintf
	.align		8
        /*0008*/ 	.dword	$str


//--------------------- .text._Z14hello_from_gpuv --------------------------
	.section	.text._Z14hello_from_gpuv,"ax",@progbits
	.align	128
        .global         _Z14hello_from_gpuv
        .type           _Z14hello_from_gpuv,@function
        .size           _Z14hello_from_gpuv,(.L_x_2 - _Z14hello_from_gpuv)
        .other          _Z14hello_from_gpuv,@"STO_CUDA_ENTRY STV_DEFAULT"
_Z14hello_from_gpuv:
.text._Z14hello_from_gpuv:
[----:B------:R-:W0:Y:S01]  /*0000*/  LDC R1, c[0x0][0x37c] ;  /* 0x0000df00ff017b82 */ /* 0x000e220000000800 */
[----:B------:R-:W1:Y:S01]  /*0010*/  S2R R8, SR_CTAID.X ;  /* 0x0000000000087919 */ /* 0x000e620000002500 */
[----:B0-----:R-:W-:Y:S01]  /*0020*/  VIADD R1, R1, 0xfffffff8 ;  /* 0xfffffff801017836 */ /* 0x001fe20000000000 */
[----:B------:R-:W-:Y:S01]  /*0030*/  MOV R0, 0x0 ;  /* 0x0000000000007802 */ /* 0x000fe20000000f00 */
[----:B------:R-:W0:Y:S01]  /*0040*/  LDCU UR4, c[0x0][0x2f8] ;  /* 0x00005f00ff0477ac */ /* 0x000e220008000800 */
[----:B------:R-:W1:Y:S03]  /*0050*/  S2R R9, SR_TID.X ;  /* 0x0000000000097919 */ /* 0x000e660000002100 */
[----:B------:R2:W3:Y:S01]  /*0060*/  LDC.64 R2, c[0x4][R0] ;  /* 0x0100000000027b82 */ /* 0x0004e20000000a00 */
[----:B------:R-:W4:Y:S01]  /*0070*/  LDCU.64 UR6, c[0x4][0x8] ;  /* 0x01000100ff0677ac */ /* 0x000f220008000a00 */
[----:B------:R-:W5:Y:S01]  /*0080*/  LDCU UR5, c[0x0][0x2fc] ;  /* 0x00005f80ff0577ac */ /* 0x000f620008000800 */
[----:B0-----:R-:W-:Y:S01]  /*0090*/  IADD3 R6, P0, PT, R1, UR4, RZ ;  /* 0x0000000401067c10 */ /* 0x001fe2000ff1e0ff */
[----:B----4-:R-:W-:Y:S01]  /*00a0*/  IMAD.U32 R4, RZ, RZ, UR6 ;  /* 0x00000006ff047e24 */ /* 0x010fe2000f8e00ff */
[----:B------:R-:W-:-:S03]  /*00b0*/  MOV R5, UR7 ;  /* 0x0000000700057c02 */ /* 0x000fc60008000f00 */
[----:B-----5:R-:W-:Y:S01]  /*00c0*/  IMAD.X R7, RZ, RZ, UR5, P0 ;  /* 0x00000005ff077e24 */ /* 0x020fe200080e06ff */
[----:B-1----:R2:W-:Y:S07]  /*00d0*/  STL.64 [R1], R8 ;  /* 0x0000000801007387 */ /* 0x0025ee0000100a00 */
[----:B------:R-:W-:-:S07]  /*00e0*/  LEPC R20, `(.L_x_0) ;  /* 0x000000001014794e */ /* 0x000fce0000000000 */
[----:B--23--:R-:W-:Y:S05]  /*00f0*/  CALL.ABS.NOINC R2 ;  /* 0x0000000002007343 */ /* 0x00cfea0003c00000 */
.L_x_0:
[----:B------:R-:W-:Y:S05]  /*0100*/  EXIT ;  /* 0x000000000000794d */ /* 0x000fea0003800000 */
.L_x_1:
[----:B------:R-:W-:-:S00]  /*0110*/  BRA `(.L_x_1) ;  /* 0xfffffffc00fc7947 */ /* 0x000fc0000383ffff */
[----:B------:R-:W-:-:S00]  /*0120*/  NOP ;  /* 0x0000000000007918 */ /* 0x000fc00000000000 */
        /* <DEDUP_REMOVED lines=13> */
.L_x_2:


//--------------------- .nv.global.init           --------------------------
	.section	.nv.global.init,"aw",@progbits
.nv.global.init:
	.type		$str,@object
	.size		$str,(.L_0 - $str)
$str:
        /*0000*/ 	.byte	0x68, 0x65, 0x6c, 0x6c, 0x6f, 0x20, 0x77, 0x6f, 0x72, 0x6c, 0x64, 0x20, 0x66, 0x72, 0x6f, 0x6d
        /*0010*/ 	.byte	0x20, 0x67, 0x70, 0x75, 0x20, 0x2c, 0x20, 0x62, 0x6c, 0x6f, 0x63, 0x6b, 0x20, 0x69, 0x64, 0x20
        /*0020*/ 	.byte	0x69, 0x73, 0x20, 0x25, 0x64, 0x20, 0x2c, 0x74, 0x68, 0x72, 0x65, 0x61, 0x64, 0x20, 0x69, 0x64
        /*0030*/ 	.byte	0x20, 0x69, 0x73, 0x20, 0x25, 0x64, 0x20, 0x0a, 0x00
.L_0:


//--------------------- .nv.shared.reserved.0     --------------------------
	.section	.nv.shared.reserved.0,"aw",@nobits
	.weak		__nv_reservedSMEM_offset_0_alias
	.size		__nv_reservedSMEM_offset_0_alias, 0, 64
	.other		__nv_reservedSMEM_offset_0_alias,@"STO_CUDA_RESERVED_SHARED STV_DEFAULT"
__nv_reservedSMEM_offset_0_alias:
	.zero		0
	.zero		64


//--------------------- .nv.constant0._Z14hello_from_gpuv --------------------------
	.section	.nv.constant0._Z14hello_from_gpuv,"a",@progbits
	.sectionflags	@""
	.align	4
.nv.constant0._Z14hello_from_gpuv:
	.zero		896


//--------------------- SYMBOLS --------------------------

	.type		.nv.reservedSmem.offset0,@object
	.size		.nv.reservedSmem.offset0,0x4
	.type		vprintf,@function
